//
// Generated by NVIDIA NVVM Compiler
//
// Compiler Build ID: CL-36424714
// Cuda compilation tools, release 13.0, V13.0.88
// Based on NVVM 20.0.0
//

.version 9.0
.target sm_100
.address_size 64

	// .globl	_Z10prefixIncrPfS_i
// _ZZ8prescan2PfS_iiS_E2XY has been demoted

.visible .entry _Z10prefixIncrPfS_i(
	.param .u64 .ptr .align 1 _Z10prefixIncrPfS_i_param_0,
	.param .u64 .ptr .align 1 _Z10prefixIncrPfS_i_param_1,
	.param .u32 _Z10prefixIncrPfS_i_param_2
)
{
	.reg .pred 	%p<7>;
	.reg .b32 	%r<59>;
	.reg .b32 	%f<16>;
	.reg .b64 	%rd<23>;

	ld.param.u64 	%rd3, [_Z10prefixIncrPfS_i_param_0];
	ld.param.u64 	%rd4, [_Z10prefixIncrPfS_i_param_1];
	ld.param.u32 	%r36, [_Z10prefixIncrPfS_i_param_2];
	cvta.to.global.u64 	%rd1, %rd4;
	cvta.to.global.u64 	%rd2, %rd3;
	mov.u32 	%r1, %ctaid.x;
	mov.u32 	%r37, %ntid.x;
	mov.u32 	%r38, %tid.x;
	mad.lo.s32 	%r55, %r1, %r37, %r38;
	mov.u32 	%r3, %nctaid.x;
	mul.lo.s32 	%r4, %r37, %r3;
	setp.ge.s32 	%p1, %r55, %r36;
	@%p1 bra 	$L__BB0_7;
	add.s32 	%r40, %r55, %r4;
	max.s32 	%r41, %r36, %r40;
	setp.lt.s32 	%p2, %r40, %r36;
	selp.u32 	%r42, 1, 0, %p2;
	add.s32 	%r43, %r40, %r42;
	sub.s32 	%r44, %r41, %r43;
	div.u32 	%r45, %r44, %r4;
	add.s32 	%r46, %r45, %r42;
	add.s32 	%r5, %r46, 1;
	and.b32  	%r6, %r5, 3;
	setp.lt.u32 	%p3, %r46, 3;
	mov.b32 	%r54, 0;
	@%p3 bra 	$L__BB0_4;
	and.b32  	%r54, %r5, -4;
	neg.s32 	%r53, %r54;
	add.s32 	%r52, %r3, %r1;
	shl.b32 	%r10, %r3, 2;
	shl.b32 	%r47, %r3, 1;
	add.s32 	%r51, %r1, %r47;
	mad.lo.s32 	%r50, %r3, 3, %r1;
	shl.b32 	%r13, %r4, 2;
	mul.wide.s32 	%rd11, %r4, 4;
	mov.u32 	%r49, %r1;
$L__BB0_3:
	mul.wide.u32 	%rd5, %r49, 4;
	add.s64 	%rd6, %rd2, %rd5;
	ld.global.f32 	%f1, [%rd6];
	mul.wide.s32 	%rd7, %r55, 4;
	add.s64 	%rd8, %rd1, %rd7;
	ld.global.f32 	%f2, [%rd8];
	add.f32 	%f3, %f1, %f2;
	st.global.f32 	[%rd8], %f3;
	mul.wide.u32 	%rd9, %r52, 4;
	add.s64 	%rd10, %rd2, %rd9;
	ld.global.f32 	%f4, [%rd10];
	add.s64 	%rd12, %rd8, %rd11;
	ld.global.f32 	%f5, [%rd12];
	add.f32 	%f6, %f4, %f5;
	st.global.f32 	[%rd12], %f6;
	mul.wide.u32 	%rd13, %r51, 4;
	add.s64 	%rd14, %rd2, %rd13;
	ld.global.f32 	%f7, [%rd14];
	add.s64 	%rd15, %rd12, %rd11;
	ld.global.f32 	%f8, [%rd15];
	add.f32 	%f9, %f7, %f8;
	st.global.f32 	[%rd15], %f9;
	mul.wide.u32 	%rd16, %r50, 4;
	add.s64 	%rd17, %rd2, %rd16;
	ld.global.f32 	%f10, [%rd17];
	add.s64 	%rd18, %rd15, %rd11;
	ld.global.f32 	%f11, [%rd18];
	add.f32 	%f12, %f10, %f11;
	st.global.f32 	[%rd18], %f12;
	add.s32 	%r53, %r53, 4;
	add.s32 	%r52, %r52, %r10;
	add.s32 	%r51, %r51, %r10;
	add.s32 	%r50, %r50, %r10;
	add.s32 	%r49, %r49, %r10;
	add.s32 	%r55, %r55, %r13;
	setp.ne.s32 	%p4, %r53, 0;
	@%p4 bra 	$L__BB0_3;
$L__BB0_4:
	setp.eq.s32 	%p5, %r6, 0;
	@%p5 bra 	$L__BB0_7;
	mad.lo.s32 	%r57, %r3, %r54, %r1;
	neg.s32 	%r56, %r6;
$L__BB0_6:
	.pragma "nounroll";
	mul.wide.s32 	%rd19, %r55, 4;
	add.s64 	%rd20, %rd1, %rd19;
	mul.wide.u32 	%rd21, %r57, 4;
	add.s64 	%rd22, %rd2, %rd21;
	ld.global.f32 	%f13, [%rd22];
	ld.global.f32 	%f14, [%rd20];
	add.f32 	%f15, %f13, %f14;
	st.global.f32 	[%rd20], %f15;
	add.s32 	%r55, %r55, %r4;
	add.s32 	%r57, %r57, %r3;
	add.s32 	%r56, %r56, 1;
	setp.ne.s32 	%p6, %r56, 0;
	@%p6 bra 	$L__BB0_6;
$L__BB0_7:
	ret;

}
	// .globl	_Z8prescan2PfS_iiS_
.visible .entry _Z8prescan2PfS_iiS_(
	.param .u64 .ptr .align 1 _Z8prescan2PfS_iiS__param_0,
	.param .u64 .ptr .align 1 _Z8prescan2PfS_iiS__param_1,
	.param .u32 _Z8prescan2PfS_iiS__param_2,
	.param .u32 _Z8prescan2PfS_iiS__param_3,
	.param .u64 .ptr .align 1 _Z8prescan2PfS_iiS__param_4
)
{
	.reg .pred 	%p<22>;
	.reg .b32 	%r<50>;
	.reg .b32 	%f<39>;
	.reg .b64 	%rd<17>;
	// demoted variable
	.shared .align 4 .b8 _ZZ8prescan2PfS_iiS_E2XY[4096];
	ld.param.u64 	%rd5, [_Z8prescan2PfS_iiS__param_0];
	ld.param.u64 	%rd6, [_Z8prescan2PfS_iiS__param_1];
	ld.param.u32 	%r23, [_Z8prescan2PfS_iiS__param_2];
	ld.param.u32 	%r24, [_Z8prescan2PfS_iiS__param_3];
	ld.param.u64 	%rd4, [_Z8prescan2PfS_iiS__param_4];
	cvta.to.global.u64 	%rd1, %rd6;
	cvta.to.global.u64 	%rd2, %rd5;
	mov.u32 	%r1, %ctaid.x;
	mov.u32 	%r2, %ntid.x;
	mul.lo.s32 	%r25, %r1, %r2;
	shl.b32 	%r26, %r25, 1;
	mov.u32 	%r3, %tid.x;
	add.s32 	%r48, %r26, %r3;
	setp.ge.s32 	%p1, %r48, %r23;
	@%p1 bra 	$L__BB1_37;
	cvta.to.global.u64 	%rd7, %rd4;
	shl.b32 	%r27, %r3, 2;
	mov.u32 	%r28, _ZZ8prescan2PfS_iiS_E2XY;
	add.s32 	%r5, %r28, %r27;
	shl.b32 	%r29, %r2, 2;
	add.s32 	%r6, %r5, %r29;
	add.s32 	%r30, %r3, 1;
	shl.b32 	%r7, %r30, 1;
	mul.wide.u32 	%rd8, %r1, 4;
	add.s64 	%rd3, %rd7, %rd8;
	mov.u32 	%r31, %nctaid.x;
	shl.b32 	%r8, %r31, 10;
	shl.b32 	%r32, %r30, 10;
	add.s32 	%r9, %r28, %r32;
	shl.b32 	%r33, %r30, 9;
	sub.s32 	%r10, %r9, %r33;
	shl.b32 	%r34, %r30, 8;
	sub.s32 	%r11, %r10, %r34;
	shl.b32 	%r35, %r30, 7;
	sub.s32 	%r12, %r11, %r35;
	shl.b32 	%r36, %r30, 6;
	sub.s32 	%r13, %r12, %r36;
	shl.b32 	%r37, %r30, 5;
	sub.s32 	%r14, %r13, %r37;
	shl.b32 	%r38, %r30, 4;
	sub.s32 	%r15, %r14, %r38;
	add.s32 	%r16, %r5, %r27;
$L__BB1_2:
	setp.eq.s32 	%p2, %r48, 0;
	setp.ge.s32 	%p3, %r48, %r24;
	or.pred  	%p4, %p2, %p3;
	mov.f32 	%f38, 0f00000000;
	@%p4 bra 	$L__BB1_4;
	mul.wide.s32 	%rd9, %r48, 4;
	add.s64 	%rd10, %rd2, %rd9;
	ld.global.f32 	%f38, [%rd10+-4];
$L__BB1_4:
	st.shared.f32 	[%r5], %f38;
	add.s32 	%r18, %r48, %r2;
	setp.ge.u32 	%p5, %r18, %r23;
	@%p5 bra 	$L__BB1_8;
	setp.ge.u32 	%p6, %r18, %r24;
	@%p6 bra 	$L__BB1_7;
	add.s32 	%r40, %r18, -1;
	mul.wide.u32 	%rd11, %r40, 4;
	add.s64 	%rd12, %rd2, %rd11;
	ld.global.f32 	%f4, [%rd12];
	st.shared.f32 	[%r6], %f4;
	bra.uni 	$L__BB1_8;
$L__BB1_7:
	mov.b32 	%r39, 0;
	st.shared.u32 	[%r6], %r39;
$L__BB1_8:
	mov.b32 	%r49, 1;
$L__BB1_9:
	bar.sync 	0;
	mul.lo.s32 	%r20, %r49, %r7;
	setp.gt.u32 	%p7, %r20, 1024;
	@%p7 bra 	$L__BB1_11;
	sub.s32 	%r42, %r20, %r49;
	shl.b32 	%r43, %r42, 2;
	add.s32 	%r45, %r28, %r43;
	ld.shared.f32 	%f5, [%r45+-4];
	shl.b32 	%r46, %r49, 2;
	add.s32 	%r47, %r45, %r46;
	ld.shared.f32 	%f6, [%r47+-4];
	add.f32 	%f7, %f5, %f6;
	st.shared.f32 	[%r47+-4], %f7;
$L__BB1_11:
	shl.b32 	%r49, %r49, 1;
	setp.le.u32 	%p8, %r49, %r2;
	@%p8 bra 	$L__BB1_9;
	setp.ne.s32 	%p9, %r3, 0;
	bar.sync 	0;
	@%p9 bra 	$L__BB1_14;
	ld.shared.f32 	%f8, [_ZZ8prescan2PfS_iiS_E2XY+2044];
	ld.shared.f32 	%f9, [_ZZ8prescan2PfS_iiS_E2XY+3068];
	add.f32 	%f10, %f8, %f9;
	st.shared.f32 	[_ZZ8prescan2PfS_iiS_E2XY+3068], %f10;
$L__BB1_14:
	setp.gt.u32 	%p10, %r3, 2;
	bar.sync 	0;
	@%p10 bra 	$L__BB1_16;
	ld.shared.f32 	%f11, [%r9+-4];
	ld.shared.f32 	%f12, [%r9+508];
	add.f32 	%f13, %f11, %f12;
	st.shared.f32 	[%r9+508], %f13;
$L__BB1_16:
	setp.gt.u32 	%p11, %r3, 6;
	bar.sync 	0;
	@%p11 bra 	$L__BB1_18;
	ld.shared.f32 	%f14, [%r10+-4];
	ld.shared.f32 	%f15, [%r10+252];
	add.f32 	%f16, %f14, %f15;
	st.shared.f32 	[%r10+252], %f16;
$L__BB1_18:
	setp.gt.u32 	%p12, %r3, 14;
	bar.sync 	0;
	@%p12 bra 	$L__BB1_20;
	ld.shared.f32 	%f17, [%r11+-4];
	ld.shared.f32 	%f18, [%r11+124];
	add.f32 	%f19, %f17, %f18;
	st.shared.f32 	[%r11+124], %f19;
$L__BB1_20:
	setp.gt.u32 	%p13, %r3, 30;
	bar.sync 	0;
	@%p13 bra 	$L__BB1_22;
	ld.shared.f32 	%f20, [%r12+-4];
	ld.shared.f32 	%f21, [%r12+60];
	add.f32 	%f22, %f20, %f21;
	st.shared.f32 	[%r12+60], %f22;
$L__BB1_22:
	setp.gt.u32 	%p14, %r3, 62;
	bar.sync 	0;
	@%p14 bra 	$L__BB1_24;
	ld.shared.f32 	%f23, [%r13+-4];
	ld.shared.f32 	%f24, [%r13+28];
	add.f32 	%f25, %f23, %f24;
	st.shared.f32 	[%r13+28], %f25;
$L__BB1_24:
	setp.gt.u32 	%p15, %r3, 126;
	bar.sync 	0;
	@%p15 bra 	$L__BB1_26;
	ld.shared.f32 	%f26, [%r14+-4];
	ld.shared.f32 	%f27, [%r14+12];
	add.f32 	%f28, %f26, %f27;
	st.shared.f32 	[%r14+12], %f28;
$L__BB1_26:
	setp.gt.u32 	%p16, %r3, 254;
	bar.sync 	0;
	@%p16 bra 	$L__BB1_28;
	ld.shared.f32 	%f29, [%r15+-4];
	ld.shared.f32 	%f30, [%r15+4];
	add.f32 	%f31, %f29, %f30;
	st.shared.f32 	[%r15+4], %f31;
$L__BB1_28:
	setp.gt.u32 	%p17, %r3, 510;
	bar.sync 	0;
	@%p17 bra 	$L__BB1_30;
	ld.shared.f32 	%f32, [%r16+4];
	ld.shared.f32 	%f33, [%r16+8];
	add.f32 	%f34, %f32, %f33;
	st.shared.f32 	[%r16+8], %f34;
$L__BB1_30:
	bar.sync 	0;
	setp.ge.s32 	%p18, %r48, %r24;
	@%p18 bra 	$L__BB1_32;
	ld.shared.f32 	%f35, [%r5];
	mul.wide.s32 	%rd13, %r48, 4;
	add.s64 	%rd14, %rd1, %rd13;
	st.global.f32 	[%rd14], %f35;
$L__BB1_32:
	setp.ge.u32 	%p19, %r18, %r24;
	@%p19 bra 	$L__BB1_34;
	ld.shared.f32 	%f36, [%r6];
	mul.wide.u32 	%rd15, %r18, 4;
	add.s64 	%rd16, %rd1, %rd15;
	st.global.f32 	[%rd16], %f36;
$L__BB1_34:
	setp.ne.s32 	%p20, %r3, 0;
	@%p20 bra 	$L__BB1_36;
	ld.shared.f32 	%f37, [_ZZ8prescan2PfS_iiS_E2XY+4092];
	st.global.f32 	[%rd3], %f37;
$L__BB1_36:
	add.s32 	%r48, %r48, %r8;
	setp.lt.s32 	%p21, %r48, %r23;
	@%p21 bra 	$L__BB1_2;
$L__BB1_37:
	ret;

}


// ===== COMPILED SASS (sm_100) =====

	.target	sm_100

	.elftype	@"ET_EXEC"


//--------------------- .note.nv.tkinfo           --------------------------
	.section	.note.nv.tkinfo,"",@"SHT_NOTE"
	.sectionflags	@"SHF_NOTE_NV_TKINFO"
	.tkinfo
        /*0018*/ 	.word	0x00000002
        /*0030*/ 	.string	""
        /*0030*/ 	.string	"ptxas"
        /*0030*/ 	.string	"Cuda compilation tools, release 13.0, V13.0.88"
        /*0030*/ 	.string	"Build cuda_13.0.r13.0/compiler.36424714_0"
        /*0030*/ 	.string	"-arch sm_100 -m 64 "



//--------------------- .note.nv.cuinfo           --------------------------
	.section	.note.nv.cuinfo,"",@"SHT_NOTE"
	.sectionflags	@"SHF_NOTE_NV_CUINFO"
        /*0018*/ 	.short	0x0002
        /*001a*/ 	.short	0x0064
        /*001c*/ 	.short	0x0082
	.zero		2


//--------------------- .nv.info                  --------------------------
	.section	.nv.info,"",@"SHT_CUDA_INFO"
	.align	4


	//----- nvinfo : EIATTR_REGCOUNT
	.align		4
        /*0000*/ 	.byte	0x04, 0x2f
        /*0002*/ 	.short	(.L_1 - .L_0)
	.align		4
.L_0:
        /*0004*/ 	.word	index@(_Z10prefixIncrPfS_i)
        /*0008*/ 	.word	0x00000020


	//----- nvinfo : EIATTR_FRAME_SIZE
	.align		4
.L_1:
        /*000c*/ 	.byte	0x04, 0x11
        /*000e*/ 	.short	(.L_3 - .L_2)
	.align		4
.L_2:
        /*0010*/ 	.word	index@(_Z10prefixIncrPfS_i)
        /*0014*/ 	.word	0x00000000


	//----- nvinfo : EIATTR_REGCOUNT
	.align		4
.L_3:
        /*0018*/ 	.byte	0x04, 0x2f
        /*001a*/ 	.short	(.L_5 - .L_4)
	.align		4
.L_4:
        /*001c*/ 	.word	index@(_Z8prescan2PfS_iiS_)
        /*0020*/ 	.word	0x00000020


	//----- nvinfo : EIATTR_FRAME_SIZE
	.align		4
.L_5:
        /*0024*/ 	.byte	0x04, 0x11
        /*0026*/ 	.short	(.L_7 - .L_6)
	.align		4
.L_6:
        /*0028*/ 	.word	index@(_Z8prescan2PfS_iiS_)
        /*002c*/ 	.word	0x00000000


	//----- nvinfo : EIATTR_MIN_STACK_SIZE
	.align		4
.L_7:
        /*0030*/ 	.byte	0x04, 0x12
        /*0032*/ 	.short	(.L_9 - .L_8)
	.align		4
.L_8:
        /*0034*/ 	.word	index@(_Z8prescan2PfS_iiS_)
        /*0038*/ 	.word	0x00000000


	//----- nvinfo : EIATTR_MIN_STACK_SIZE
	.align		4
.L_9:
        /*003c*/ 	.byte	0x04, 0x12
        /*003e*/ 	.short	(.L_11 - .L_10)
	.align		4
.L_10:
        /*0040*/ 	.word	index@(_Z10prefixIncrPfS_i)
        /*0044*/ 	.word	0x00000000
.L_11:


//--------------------- .nv.compat                --------------------------
	.section	.nv.compat,"",@"SHT_CUDA_COMPAT_INFO"
	.align	4
        /*0000*/ 	.byte	0x02, 0x09, 0x00, 0x00, 0x02, 0x02, 0x01, 0x00, 0x02, 0x05, 0x05, 0x00, 0x03, 0x07, 0x01, 0x01
        /*0010*/ 	.byte	0x02, 0x03, 0x00, 0x00, 0x02, 0x06, 0x01, 0x00, 0x04, 0x0b, 0x08, 0x00, 0x09, 0x00, 0x00, 0x00
        /*0020*/ 	.byte	0x00, 0x00, 0x00, 0x00


//--------------------- .nv.info._Z8prescan2PfS_iiS_ --------------------------
	.section	.nv.info._Z8prescan2PfS_iiS_,"",@"SHT_CUDA_INFO"
	.sectionflags	@""
	.align	4


	//----- nvinfo : EIATTR_CUDA_API_VERSION
	.align		4
        /*0000*/ 	.byte	0x04, 0x37
        /*0002*/ 	.short	(.L_13 - .L_12)
.L_12:
        /*0004*/ 	.word	0x00000082


	//----- nvinfo : EIATTR_KPARAM_INFO
	.align		4
.L_13:
        /*0008*/ 	.byte	0x04, 0x17
        /*000a*/ 	.short	(.L_15 - .L_14)
.L_14:
        /*000c*/ 	.word	0x00000000
        /*0010*/ 	.short	0x0004
        /*0012*/ 	.short	0x0018
        /*0014*/ 	.byte	0x00, 0xf5, 0x21, 0x00


	//----- nvinfo : EIATTR_KPARAM_INFO
	.align		4
.L_15:
        /*0018*/ 	.byte	0x04, 0x17
        /*001a*/ 	.short	(.L_17 - .L_16)
.L_16:
        /*001c*/ 	.word	0x00000000
        /*0020*/ 	.short	0x0003
        /*0022*/ 	.short	0x0014
        /*0024*/ 	.byte	0x00, 0xf0, 0x11, 0x00


	//----- nvinfo : EIATTR_KPARAM_INFO
	.align		4
.L_17:
        /*0028*/ 	.byte	0x04, 0x17
        /*002a*/ 	.short	(.L_19 - .L_18)
.L_18:
        /*002c*/ 	.word	0x00000000
        /*0030*/ 	.short	0x0002
        /*0032*/ 	.short	0x0010
        /*0034*/ 	.byte	0x00, 0xf0, 0x11, 0x00


	//----- nvinfo : EIATTR_KPARAM_INFO
	.align		4
.L_19:
        /*0038*/ 	.byte	0x04, 0x17
        /*003a*/ 	.short	(.L_21 - .L_20)
.L_20:
        /*003c*/ 	.word	0x00000000
        /*0040*/ 	.short	0x0001
        /*0042*/ 	.short	0x0008
        /*0044*/ 	.byte	0x00, 0xf5, 0x21, 0x00


	//----- nvinfo : EIATTR_KPARAM_INFO
	.align		4
.L_21:
        /*0048*/ 	.byte	0x04, 0x17
        /*004a*/ 	.short	(.L_23 - .L_22)
.L_22:
        /*004c*/ 	.word	0x00000000
        /*0050*/ 	.short	0x0000
        /*0052*/ 	.short	0x0000
        /*0054*/ 	.byte	0x00, 0xf5, 0x21, 0x00


	//----- nvinfo : EIATTR_SPARSE_MMA_MASK
	.align		4
.L_23:
        /*0058*/ 	.byte	0x03, 0x50
        /*005a*/ 	.short	0x0000


	//----- nvinfo : EIATTR_MAXREG_COUNT
	.align		4
        /*005c*/ 	.byte	0x03, 0x1b
        /*005e*/ 	.short	0x00ff


	//----- nvinfo : EIATTR_NUM_BARRIERS
	.align		4
        /*0060*/ 	.byte	0x02, 0x4c
        /*0062*/ 	.byte	0x01
	.zero		1


	//----- nvinfo : EIATTR_MERCURY_ISA_VERSION
	.align		4
        /*0064*/ 	.byte	0x03, 0x5f
        /*0066*/ 	.short	0x0101


	//----- nvinfo : EIATTR_VRC_CTA_INIT_COUNT
	.align		4
        /*0068*/ 	.byte	0x02, 0x4a
	.zero		1
	.zero		1


	//----- nvinfo : EIATTR_EXIT_INSTR_OFFSETS
	.align		4
        /*006c*/ 	.byte	0x04, 0x1c
        /*006e*/ 	.short	(.L_25 - .L_24)


	//   ....[0]....
.L_24:
        /*0070*/ 	.word	0x00000080


	//   ....[1]....
        /*0074*/ 	.word	0x00000930


	//----- nvinfo : EIATTR_CRS_STACK_SIZE
	.align		4
.L_25:
        /*0078*/ 	.byte	0x04, 0x1e
        /*007a*/ 	.short	(.L_27 - .L_26)
.L_26:
        /*007c*/ 	.word	0x00000000


	//----- nvinfo : EIATTR_CBANK_PARAM_SIZE
	.align		4
.L_27:
        /*0080*/ 	.byte	0x03, 0x19
        /*0082*/ 	.short	0x0020


	//----- nvinfo : EIATTR_PARAM_CBANK
	.align		4
        /*0084*/ 	.byte	0x04, 0x0a
        /*0086*/ 	.short	(.L_29 - .L_28)
	.align		4
.L_28:
        /*0088*/ 	.word	index@(.nv.constant0._Z8prescan2PfS_iiS_)
        /*008c*/ 	.short	0x0380
        /*008e*/ 	.short	0x0020


	//----- nvinfo : EIATTR_SW_WAR
	.align		4
.L_29:
        /*0090*/ 	.byte	0x04, 0x36
        /*0092*/ 	.short	(.L_31 - .L_30)
.L_30:
        /*0094*/ 	.word	0x00000008
.L_31:


//--------------------- .nv.info._Z10prefixIncrPfS_i --------------------------
	.section	.nv.info._Z10prefixIncrPfS_i,"",@"SHT_CUDA_INFO"
	.sectionflags	@""
	.align	4


	//----- nvinfo : EIATTR_CUDA_API_VERSION
	.align		4
        /*0000*/ 	.byte	0x04, 0x37
        /*0002*/ 	.short	(.L_33 - .L_32)
.L_32:
        /*0004*/ 	.word	0x00000082


	//----- nvinfo : EIATTR_KPARAM_INFO
	.align		4
.L_33:
        /*0008*/ 	.byte	0x04, 0x17
        /*000a*/ 	.short	(.L_35 - .L_34)
.L_34:
        /*000c*/ 	.word	0x00000000
        /*0010*/ 	.short	0x0002
        /*0012*/ 	.short	0x0010
        /*0014*/ 	.byte	0x00, 0xf0, 0x11, 0x00


	//----- nvinfo : EIATTR_KPARAM_INFO
	.align		4
.L_35:
        /*0018*/ 	.byte	0x04, 0x17
        /*001a*/ 	.short	(.L_37 - .L_36)
.L_36:
        /*001c*/ 	.word	0x00000000
        /*0020*/ 	.short	0x0001
        /*0022*/ 	.short	0x0008
        /*0024*/ 	.byte	0x00, 0xf5, 0x21, 0x00


	//----- nvinfo : EIATTR_KPARAM_INFO
	.align		4
.L_37:
        /*0028*/ 	.byte	0x04, 0x17
        /*002a*/ 	.short	(.L_39 - .L_38)
.L_38:
        /*002c*/ 	.word	0x00000000
        /*0030*/ 	.short	0x0000
        /*0032*/ 	.short	0x0000
        /*0034*/ 	.byte	0x00, 0xf5, 0x21, 0x00


	//----- nvinfo : EIATTR_SPARSE_MMA_MASK
	.align		4
.L_39:
        /*0038*/ 	.byte	0x03, 0x50
        /*003a*/ 	.short	0x0000


	//----- nvinfo : EIATTR_MAXREG_COUNT
	.align		4
        /*003c*/ 	.byte	0x03, 0x1b
        /*003e*/ 	.short	0x00ff


	//----- nvinfo : EIATTR_MERCURY_ISA_VERSION
	.align		4
        /*0040*/ 	.byte	0x03, 0x5f
        /*0042*/ 	.short	0x0101


	//----- nvinfo : EIATTR_VRC_CTA_INIT_COUNT
	.align		4
        /*0044*/ 	.byte	0x02, 0x4a
	.zero		1
	.zero		1


	//----- nvinfo : EIATTR_EXIT_INSTR_OFFSETS
	.align		4
        /*0048*/ 	.byte	0x04, 0x1c
        /*004a*/ 	.short	(.L_41 - .L_40)


	//   ....[0]....
.L_40:
        /*004c*/ 	.word	0x00000080


	//   ....[1]....
        /*0050*/ 	.word	0x00000530


	//   ....[2]....
        /*0054*/ 	.word	0x00000630


	//----- nvinfo : EIATTR_CRS_STACK_SIZE
	.align		4
.L_41:
        /*0058*/ 	.byte	0x04, 0x1e
        /*005a*/ 	.short	(.L_43 - .L_42)
.L_42:
        /*005c*/ 	.word	0x00000000


	//----- nvinfo : EIATTR_CBANK_PARAM_SIZE
	.align		4
.L_43:
        /*0060*/ 	.byte	0x03, 0x19
        /*0062*/ 	.short	0x0014


	//----- nvinfo : EIATTR_PARAM_CBANK
	.align		4
        /*0064*/ 	.byte	0x04, 0x0a
        /*0066*/ 	.short	(.L_45 - .L_44)
	.align		4
.L_44:
        /*0068*/ 	.word	index@(.nv.constant0._Z10prefixIncrPfS_i)
        /*006c*/ 	.short	0x0380
        /*006e*/ 	.short	0x0014


	//----- nvinfo : EIATTR_SW_WAR
	.align		4
.L_45:
        /*0070*/ 	.byte	0x04, 0x36
        /*0072*/ 	.short	(.L_47 - .L_46)
.L_46:
        /*0074*/ 	.word	0x00000008
.L_47:


//--------------------- .nv.callgraph             --------------------------
	.section	.nv.callgraph,"",@"SHT_CUDA_CALLGRAPH"
	.align	4
	.sectionentsize	8
	.align		4
        /*0000*/ 	.word	0x00000000
	.align		4
        /*0004*/ 	.word	0xffffffff
	.align		4
        /*0008*/ 	.word	0x00000000
	.align		4
        /*000c*/ 	.word	0xfffffffe
	.align		4
        /*0010*/ 	.word	0x00000000
	.align		4
        /*0014*/ 	.word	0xfffffffd
	.align		4
        /*0018*/ 	.word	0x00000000
	.align		4
        /*001c*/ 	.word	0xfffffffc


//--------------------- .text._Z8prescan2PfS_iiS_ --------------------------
	.section	.text._Z8prescan2PfS_iiS_,"ax",@progbits
	.align	128
        .global         _Z8prescan2PfS_iiS_
        .type           _Z8prescan2PfS_iiS_,@function
        .size           _Z8prescan2PfS_iiS_,(.L_x_12 - _Z8prescan2PfS_iiS_)
        .other          _Z8prescan2PfS_iiS_,@"STO_CUDA_ENTRY STV_DEFAULT"
_Z8prescan2PfS_iiS_:
.text._Z8prescan2PfS_iiS_:
[----:B------:R-:W-:Y:S01]  /*0000*/  LDC R1, c[0x0][0x37c] ;  /* 0x0000df00ff017b82 */ /* 0x000fe20000000800 */
[----:B------:R-:W0:Y:S07]  /*0010*/  S2R R11, SR_CTAID.X ;  /* 0x00000000000b7919 */ /* 0x000e2e0000002500 */
[----:B------:R-:W0:Y:S01]  /*0020*/  LDC R2, c[0x0][0x360] ;  /* 0x0000d800ff027b82 */ /* 0x000e220000000800 */
[----:B------:R-:W1:Y:S01]  /*0030*/  LDCU UR4, c[0x0][0x390] ;  /* 0x00007200ff0477ac */ /* 0x000e620008000800 */
[----:B------:R-:W2:Y:S01]  /*0040*/  S2R R0, SR_TID.X ;  /* 0x0000000000007919 */ /* 0x000ea20000002100 */
[----:B0-----:R-:W-:-:S05]  /*0050*/  IMAD R3, R11, R2, RZ ;  /* 0x000000020b037224 */ /* 0x001fca00078e02ff */
[----:B--2---:R-:W-:-:S04]  /*0060*/  LEA R23, R3, R0, 0x1 ;  /* 0x0000000003177211 */ /* 0x004fc800078e08ff */
[----:B-1----:R-:W-:-:S13]  /*0070*/  ISETP.GE.AND P0, PT, R23, UR4, PT ;  /* 0x0000000417007c0c */ /* 0x002fda000bf06270 */
[----:B------:R-:W-:Y:S05]  /*0080*/  @P0 EXIT ;  /* 0x000000000000094d */ /* 0x000fea0003800000 */
[----:B------:R-:W0:Y:S01]  /*0090*/  S2UR UR5, SR_CgaCtaId ;  /* 0x00000000000579c3 */ /* 0x000e220000008800 */
[----:B------:R-:W-:Y:S01]  /*00a0*/  UMOV UR4, 0x400 ;  /* 0x0000040000047882 */ /* 0x000fe20000000000 */
[----:B------:R-:W-:-:S04]  /*00b0*/  IADD3 R10, PT, PT, R0, 0x1, RZ ;  /* 0x00000001000a7810 */ /* 0x000fc80007ffe0ff */
[----:B------:R-:W-:Y:S02]  /*00c0*/  SHF.L.U32 R19, R10, 0x1, RZ ;  /* 0x000000010a137819 */ /* 0x000fe400000006ff */
[----:B------:R-:W1:Y:S08]  /*00d0*/  LDC.64 R12, c[0x0][0x398] ;  /* 0x0000e600ff0c7b82 */ /* 0x000e700000000a00 */
[----:B------:R-:W2:Y:S01]  /*00e0*/  LDC R6, c[0x0][0x370] ;  /* 0x0000dc00ff067b82 */ /* 0x000ea20000000800 */
[----:B0-----:R-:W-:-:S06]  /*00f0*/  ULEA UR4, UR5, UR4, 0x18 ;  /* 0x0000000405047291 */ /* 0x001fcc000f8ec0ff */
[----:B------:R-:W-:Y:S02]  /*0100*/  IMAD.U32 R3, RZ, RZ, UR4 ;  /* 0x00000004ff037e24 */ /* 0x000fe4000f8e00ff */
[----:B-1----:R-:W-:-:S03]  /*0110*/  IMAD.WIDE.U32 R12, R11, 0x4, R12 ;  /* 0x000000040b0c7825 */ /* 0x002fc600078e000c */
[----:B------:R-:W-:Y:S01]  /*0120*/  LEA R4, R10, R3, 0xa ;  /* 0x000000030a047211 */ /* 0x000fe200078e50ff */
[----:B------:R-:W-:Y:S01]  /*0130*/  IMAD R11, R0, 0x4, R3 ;  /* 0x00000004000b7824 */ /* 0x000fe200078e0203 */
[----:B------:R-:W0:Y:S03]  /*0140*/  LDCU.64 UR4, c[0x0][0x358] ;  /* 0x00006b00ff0477ac */ /* 0x000e260008000a00 */
[----:B------:R-:W-:Y:S01]  /*0150*/  IMAD R5, R10, -0x200, R4 ;  /* 0xfffffe000a057824 */ /* 0x000fe200078e0204 */
[----:B------:R-:W-:Y:S01]  /*0160*/  LEA R21, R0, R11, 0x2 ;  /* 0x0000000b00157211 */ /* 0x000fe200078e10ff */
[----:B------:R-:W-:Y:S02]  /*0170*/  IMAD R20, R2, 0x4, R11 ;  /* 0x0000000402147824 */ /* 0x000fe400078e020b */
[----:B------:R-:W-:-:S04]  /*0180*/  IMAD R7, R10, -0x100, R5 ;  /* 0xffffff000a077824 */ /* 0x000fc800078e0205 */
[----:B------:R-:W-:-:S04]  /*0190*/  IMAD R8, R10, -0x80, R7 ;  /* 0xffffff800a087824 */ /* 0x000fc800078e0207 */
[----:B------:R-:W-:-:S04]  /*01a0*/  IMAD R9, R10, -0x40, R8 ;  /* 0xffffffc00a097824 */ /* 0x000fc800078e0208 */
[----:B------:R-:W-:-:S04]  /*01b0*/  IMAD R18, R10, -0x20, R9 ;  /* 0xffffffe00a127824 */ /* 0x000fc800078e0209 */
[----:B0-2---:R-:W-:-:S07]  /*01c0*/  IMAD R10, R10, -0x10, R18 ;  /* 0xfffffff00a0a7824 */ /* 0x005fce00078e0212 */
.L_x_5:
[----:B------:R-:W0:Y:S01]  /*01d0*/  LDC R16, c[0x0][0x394] ;  /* 0x0000e500ff107b82 */ /* 0x000e220000000800 */
[----:B------:R-:W-:Y:S01]  /*01e0*/  BSSY.RECONVERGENT B0, `(.L_x_0) ;  /* 0x0000008000007945 */ /* 0x000fe20003800200 */
[----:B------:R-:W-:Y:S01]  /*01f0*/  IMAD.MOV.U32 R14, RZ, RZ, RZ ;  /* 0x000000ffff0e7224 */ /* 0x000fe200078e00ff */
[----:B0-----:R-:W-:-:S04]  /*0200*/  ISETP.GE.AND P0, PT, R23, R16, PT ;  /* 0x000000101700720c */ /* 0x001fc80003f06270 */
[----:B------:R-:W-:-:S13]  /*0210*/  ISETP.EQ.OR P0, PT, R23, RZ, P0 ;  /* 0x000000ff1700720c */ /* 0x000fda0000702670 */
[----:B-1----:R-:W-:Y:S05]  /*0220*/  @P0 BRA `(.L_x_1) ;  /* 0x00000000000c0947 */ /* 0x002fea0003800000 */
[----:B------:R-:W0:Y:S02]  /*0230*/  LDC.64 R14, c[0x0][0x380] ;  /* 0x0000e000ff0e7b82 */ /* 0x000e240000000a00 */
[----:B0-----:R-:W-:-:S06]  /*0240*/  IMAD.WIDE R14, R23, 0x4, R14 ;  /* 0x00000004170e7825 */ /* 0x001fcc00078e020e */
[----:B------:R0:W5:Y:S02]  /*0250*/  LDG.E R14, desc[UR4][R14.64+-0x4] ;  /* 0xfffffc040e0e7981 */ /* 0x000164000c1e1900 */
.L_x_1:
[----:B------:R-:W-:Y:S05]  /*0260*/  BSYNC.RECONVERGENT B0 ;  /* 0x0000000000007941 */ /* 0x000fea0003800200 */
.L_x_0:
[----:B------:R-:W1:Y:S01]  /*0270*/  LDCU UR6, c[0x0][0x390] ;  /* 0x00007200ff0677ac */ /* 0x000e620008000800 */
[----:B-----5:R2:W-:Y:S01]  /*0280*/  STS [R11], R14 ;  /* 0x0000000e0b007388 */ /* 0x0205e20000000800 */
[----:B------:R-:W-:-:S04]  /*0290*/  IADD3 R22, PT, PT, R2, R23, RZ ;  /* 0x0000001702167210 */ /* 0x000fc80007ffe0ff */
[----:B-1----:R-:W-:-:S13]  /*02a0*/  ISETP.GE.U32.AND P0, PT, R22, UR6, PT ;  /* 0x0000000616007c0c */ /* 0x002fda000bf06070 */
[----:B--2---:R-:W-:Y:S05]  /*02b0*/  @P0 BRA `(.L_x_2) ;  /* 0x0000000000240947 */ /* 0x004fea0003800000 */
[----:B------:R-:W-:-:S13]  /*02c0*/  ISETP.GE.U32.AND P0, PT, R22, R16, PT ;  /* 0x000000101600720c */ /* 0x000fda0003f06070 */
[----:B------:R-:W-:Y:S05]  /*02d0*/  @P0 BRA `(.L_x_3) ;  /* 0x0000000000180947 */ /* 0x000fea0003800000 */
[----:B0-----:R-:W0:Y:S01]  /*02e0*/  LDC.64 R14, c[0x0][0x380] ;  /* 0x0000e000ff0e7b82 */ /* 0x001e220000000a00 */
[----:B------:R-:W-:-:S04]  /*02f0*/  VIADD R17, R22, 0xffffffff ;  /* 0xffffffff16117836 */ /* 0x000fc80000000000 */
[----:B0-----:R-:W-:-:S06]  /*0300*/  IMAD.WIDE.U32 R14, R17, 0x4, R14 ;  /* 0x00000004110e7825 */ /* 0x001fcc00078e000e */
[----:B------:R-:W2:Y:S04]  /*0310*/  LDG.E R15, desc[UR4][R14.64] ;  /* 0x000000040e0f7981 */ /* 0x000ea8000c1e1900 */
[----:B--2---:R2:W-:Y:S01]  /*0320*/  STS [R20], R15 ;  /* 0x0000000f14007388 */ /* 0x0045e20000000800 */
[----:B------:R-:W-:Y:S05]  /*0330*/  BRA `(.L_x_2) ;  /* 0x0000000000047947 */ /* 0x000fea0003800000 */
.L_x_3:
[----:B------:R1:W-:Y:S02]  /*0340*/  STS [R20], RZ ;  /* 0x000000ff14007388 */ /* 0x0003e40000000800 */
.L_x_2:
[----:B------:R-:W-:-:S07]  /*0350*/  HFMA2 R14, -RZ, RZ, 0, 5.9604644775390625e-08 ;  /* 0x00000001ff0e7431 */ /* 0x000fce00000001ff */
.L_x_4:
[----:B0-2---:R-:W-:Y:S01]  /*0360*/  IMAD R15, R19, R14, RZ ;  /* 0x0000000e130f7224 */ /* 0x005fe200078e02ff */
[----:B------:R-:W-:Y:S05]  /*0370*/  WARPSYNC.ALL ;  /* 0x0000000000007948 */ /* 0x000fea0003800000 */
[----:B------:R-:W-:Y:S01]  /*0380*/  BAR.SYNC.DEFER_BLOCKING 0x0 ;  /* 0x0000000000007b1d */ /* 0x000fe20000010000 */
[----:B------:R-:W-:-:S13]  /*0390*/  ISETP.GT.U32.AND P0, PT, R15, 0x400, PT ;  /* 0x000004000f00780c */ /* 0x000fda0003f04070 */
[----:B------:R-:W-:-:S05]  /*03a0*/  @!P0 IMAD.IADD R16, R15, 0x1, -R14 ;  /* 0x000000010f108824 */ /* 0x000fca00078e0a0e */
[----:B------:R-:W-:-:S05]  /*03b0*/  @!P0 LEA R15, R16, R3, 0x2 ;  /* 0x00000003100f8211 */ /* 0x000fca00078e10ff */
[C---:B------:R-:W-:Y:S01]  /*03c0*/  @!P0 IMAD R16, R14.reuse, 0x4, R15 ;  /* 0x000000040e108824 */ /* 0x040fe200078e020f */
[----:B------:R-:W-:Y:S01]  /*03d0*/  SHF.L.U32 R14, R14, 0x1, RZ ;  /* 0x000000010e0e7819 */ /* 0x000fe200000006ff */
[----:B------:R-:W-:Y:S04]  /*03e0*/  @!P0 LDS R15, [R15+-0x4] ;  /* 0xfffffc000f0f8984 */ /* 0x000fe80000000800 */
[----:B------:R-:W0:Y:S02]  /*03f0*/  @!P0 LDS R24, [R16+-0x4] ;  /* 0xfffffc0010188984 */ /* 0x000e240000000800 */
[----:B0-----:R-:W-:-:S05]  /*0400*/  @!P0 FADD R17, R15, R24 ;  /* 0x000000180f118221 */ /* 0x001fca0000000000 */
[----:B------:R3:W-:Y:S01]  /*0410*/  @!P0 STS [R16+-0x4], R17 ;  /* 0xfffffc1110008388 */ /* 0x0007e20000000800 */
[----:B------:R-:W-:-:S13]  /*0420*/  ISETP.GT.U32.AND P0, PT, R14, R2, PT ;  /* 0x000000020e00720c */ /* 0x000fda0003f04070 */
[----:B---3--:R-:W-:Y:S05]  /*0430*/  @!P0 BRA `(.L_x_4) ;  /* 0xfffffffc00c88947 */ /* 0x008fea000383ffff */
[----:B------:R-:W-:Y:S01]  /*0440*/  BAR.SYNC.DEFER_BLOCKING 0x0 ;  /* 0x0000000000007b1d */ /* 0x000fe20000010000 */
[C---:B------:R-:W-:Y:S02]  /*0450*/  ISETP.NE.AND P0, PT, R0.reuse, RZ, PT ;  /* 0x000000ff0000720c */ /* 0x040fe40003f05270 */
[C---:B------:R-:W-:Y:S02]  /*0460*/  ISETP.GT.U32.AND P1, PT, R0.reuse, 0x2, PT ;  /* 0x000000020000780c */ /* 0x040fe40003f24070 */
[C---:B------:R-:W-:Y:S01]  /*0470*/  ISETP.GT.U32.AND P2, PT, R0.reuse, 0x6, PT ;  /* 0x000000060000780c */ /* 0x040fe20003f44070 */
[----:B------:R-:W0:Y:S01]  /*0480*/  LDCU UR6, c[0x0][0x394] ;  /* 0x00007280ff0677ac */ /* 0x000e220008000800 */
[----:B------:R-:W-:Y:S01]  /*0490*/  ISETP.GT.U32.AND P3, PT, R0, 0xfe, PT ;  /* 0x000000fe0000780c */ /* 0x000fe20003f64070 */
[----:B------:R-:W-:Y:S06]  /*04a0*/  WARPSYNC.ALL ;  /* 0x0000000000007948 */ /* 0x000fec0003800000 */
[----:B------:R-:W2:Y:S01]  /*04b0*/  @!P0 S2R R15, SR_CgaCtaId ;  /* 0x00000000000f8919 */ /* 0x000ea20000008800 */
[----:B------:R-:W-:Y:S01]  /*04c0*/  @!P0 MOV R14, 0x400 ;  /* 0x00000400000e8802 */ /* 0x000fe20000000f00 */
[----:B------:R-:W3:Y:S03]  /*04d0*/  @!P0 S2R R27, SR_CgaCtaId ;  /* 0x00000000001b8919 */ /* 0x000ee60000008800 */
[----:B--2---:R-:W-:-:S05]  /*04e0*/  @!P0 LEA R3, R15, R14, 0x18 ;  /* 0x0000000e0f038211 */ /* 0x004fca00078ec0ff */
[----:B------:R-:W-:Y:S04]  /*04f0*/  @!P0 LDS R14, [R3+0x7fc] ;  /* 0x0007fc00030e8984 */ /* 0x000fe80000000800 */
[----:B------:R-:W2:Y:S02]  /*0500*/  @!P0 LDS R15, [R3+0xbfc] ;  /* 0x000bfc00030f8984 */ /* 0x000ea40000000800 */
[----:B--2---:R-:W-:-:S05]  /*0510*/  @!P0 FADD R14, R14, R15 ;  /* 0x0000000f0e0e8221 */ /* 0x004fca0000000000 */
[----:B------:R-:W-:Y:S01]  /*0520*/  @!P0 STS [R3+0xbfc], R14 ;  /* 0x000bfc0e03008388 */ /* 0x000fe20000000800 */
[----:B------:R-:W-:Y:S06]  /*0530*/  BAR.SYNC.DEFER_BLOCKING 0x0 ;  /* 0x0000000000007b1d */ /* 0x000fec0000010000 */
[----:B------:R-:W-:Y:S04]  /*0540*/  @!P1 LDS R15, [R4+-0x4] ;  /* 0xfffffc00040f9984 */ /* 0x000fe80000000800 */
[----:B------:R-:W2:Y:S02]  /*0550*/  @!P1 LDS R16, [R4+0x1fc] ;  /* 0x0001fc0004109984 */ /* 0x000ea40000000800 */
[----:B--2---:R-:W-:-:S05]  /*0560*/  @!P1 FADD R15, R15, R16 ;  /* 0x000000100f0f9221 */ /* 0x004fca0000000000 */
[----:B------:R-:W-:Y:S01]  /*0570*/  @!P1 STS [R4+0x1fc], R15 ;  /* 0x0001fc0f04009388 */ /* 0x000fe20000000800 */
[----:B------:R-:W-:Y:S01]  /*0580*/  BAR.SYNC.DEFER_BLOCKING 0x0 ;  /* 0x0000000000007b1d */ /* 0x000fe20000010000 */
[----:B------:R-:W-:-:S05]  /*0590*/  ISETP.GT.U32.AND P1, PT, R0, 0xe, PT ;  /* 0x0000000e0000780c */ /* 0x000fca0003f24070 */
        /* <DEDUP_REMOVED lines=29> */
[----:B0-----:R-:W-:-:S05]  /*0770*/  ISETP.GE.AND P2, PT, R23, UR6, PT ;  /* 0x0000000617007c0c */ /* 0x001fca000bf46270 */
[----:B------:R-:W-:Y:S04]  /*0780*/  @!P3 LDS R14, [R10+-0x4] ;  /* 0xfffffc000a0eb984 */ /* 0x000fe80000000800 */
[----:B------:R-:W0:Y:S02]  /*0790*/  @!P3 LDS R15, [R10+0x4] ;  /* 0x000004000a0fb984 */ /* 0x000e240000000800 */
[----:B0-----:R-:W-:-:S05]  /*07a0*/  @!P3 FADD R15, R14, R15 ;  /* 0x0000000f0e0fb221 */ /* 0x001fca0000000000 */
[----:B------:R-:W-:Y:S01]  /*07b0*/  @!P3 STS [R10+0x4], R15 ;  /* 0x0000040f0a00b388 */ /* 0x000fe20000000800 */
[----:B------:R-:W-:Y:S01]  /*07c0*/  BAR.SYNC.DEFER_BLOCKING 0x0 ;  /* 0x0000000000007b1d */ /* 0x000fe20000010000 */
[----:B------:R-:W-:-:S05]  /*07d0*/  ISETP.GE.U32.AND P3, PT, R22, UR6, PT ;  /* 0x0000000616007c0c */ /* 0x000fca000bf66070 */
[----:B------:R-:W0:Y:S08]  /*07e0*/  LDCU UR6, c[0x0][0x390] ;  /* 0x00007200ff0677ac */ /* 0x000e300008000800 */
[----:B------:R-:W2:Y:S01]  /*07f0*/  @!P3 LDC.64 R16, c[0x0][0x388] ;  /* 0x0000e200ff10bb82 */ /* 0x000ea20000000a00 */
[----:B------:R-:W-:Y:S04]  /*0800*/  @!P1 LDS R14, [R21+0x4] ;  /* 0x00000400150e9984 */ /* 0x000fe80000000800 */
[----:B------:R-:W4:Y:S01]  /*0810*/  @!P1 LDS R25, [R21+0x8] ;  /* 0x0000080015199984 */ /* 0x000f220000000800 */
[----:B--2---:R-:W-:-:S04]  /*0820*/  @!P3 IMAD.WIDE.U32 R16, R22, 0x4, R16 ;  /* 0x000000041610b825 */ /* 0x004fc800078e0010 */
[----:B----4-:R-:W-:Y:S01]  /*0830*/  @!P1 FADD R24, R14, R25 ;  /* 0x000000190e189221 */ /* 0x010fe20000000000 */
[----:B------:R-:W-:-:S04]  /*0840*/  @!P0 MOV R14, 0x400 ;  /* 0x00000400000e8802 */ /* 0x000fc80000000f00 */
[----:B------:R-:W-:Y:S01]  /*0850*/  @!P1 STS [R21+0x8], R24 ;  /* 0x0000081815009388 */ /* 0x000fe20000000800 */
[----:B---3--:R-:W-:Y:S02]  /*0860*/  @!P0 LEA R3, R27, R14, 0x18 ;  /* 0x0000000e1b038211 */ /* 0x008fe400078ec0ff */
[----:B------:R-:W2:Y:S08]  /*0870*/  @!P2 LDC.64 R14, c[0x0][0x388] ;  /* 0x0000e200ff0eab82 */ /* 0x000eb00000000a00 */
[----:B------:R-:W-:Y:S01]  /*0880*/  BAR.SYNC.DEFER_BLOCKING 0x0 ;  /* 0x0000000000007b1d */ /* 0x000fe20000010000 */
[----:B--2---:R-:W-:-:S05]  /*0890*/  @!P2 IMAD.WIDE R14, R23, 0x4, R14 ;  /* 0x00000004170ea825 */ /* 0x004fca00078e020e */
[----:B------:R-:W2:Y:S01]  /*08a0*/  @!P2 LDS R25, [R11] ;  /* 0x000000000b19a984 */ /* 0x000ea20000000800 */
[----:B------:R-:W-:-:S03]  /*08b0*/  IMAD R23, R6, 0x400, R23 ;  /* 0x0000040006177824 */ /* 0x000fc600078e0217 */
[----:B------:R-:W3:Y:S04]  /*08c0*/  @!P3 LDS R27, [R20] ;  /* 0x00000000141bb984 */ /* 0x000ee80000000800 */
[----:B------:R-:W4:Y:S04]  /*08d0*/  @!P0 LDS R29, [R3+0xffc] ;  /* 0x000ffc00031d8984 */ /* 0x000f280000000800 */
[----:B--2---:R2:W-:Y:S04]  /*08e0*/  @!P2 STG.E desc[UR4][R14.64], R25 ;  /* 0x000000190e00a986 */ /* 0x0045e8000c101904 */
[----:B---3--:R2:W-:Y:S04]  /*08f0*/  @!P3 STG.E desc[UR4][R16.64], R27 ;  /* 0x0000001b1000b986 */ /* 0x0085e8000c101904 */
[----:B----4-:R2:W-:Y:S01]  /*0900*/  @!P0 STG.E desc[UR4][R12.64], R29 ;  /* 0x0000001d0c008986 */ /* 0x0105e2000c101904 */
[----:B0-----:R-:W-:-:S13]  /*0910*/  ISETP.GE.AND P0, PT, R23, UR6, PT ;  /* 0x0000000617007c0c */ /* 0x001fda000bf06270 */
[----:B--2---:R-:W-:Y:S05]  /*0920*/  @!P0 BRA `(.L_x_5) ;  /* 0xfffffff800288947 */ /* 0x004fea000383ffff */
[----:B------:R-:W-:Y:S05]  /*0930*/  EXIT ;  /* 0x000000000000794d */ /* 0x000fea0003800000 */
.L_x_6:
[----:B------:R-:W-:-:S00]  /*0940*/  BRA `(.L_x_6) ;  /* 0xfffffffc00fc7947 */ /* 0x000fc0000383ffff */
[----:B------:R-:W-:-:S00]  /*0950*/  NOP ;  /* 0x0000000000007918 */ /* 0x000fc00000000000 */
        /* <DEDUP_REMOVED lines=10> */
.L_x_12:


//--------------------- .text._Z10prefixIncrPfS_i --------------------------
	.section	.text._Z10prefixIncrPfS_i,"ax",@progbits
	.align	128
        .global         _Z10prefixIncrPfS_i
        .type           _Z10prefixIncrPfS_i,@function
        .size           _Z10prefixIncrPfS_i,(.L_x_13 - _Z10prefixIncrPfS_i)
        .other          _Z10prefixIncrPfS_i,@"STO_CUDA_ENTRY STV_DEFAULT"
_Z10prefixIncrPfS_i:
.text._Z10prefixIncrPfS_i:
[----:B------:R-:W-:Y:S01]  /*0000*/  LDC R1, c[0x0][0x37c] ;  /* 0x0000df00ff017b82 */ /* 0x000fe20000000800 */
[----:B------:R-:W0:Y:S01]  /*0010*/  S2R R18, SR_CTAID.X ;  /* 0x0000000000127919 */ /* 0x000e220000002500 */
[----:B------:R-:W0:Y:S06]  /*0020*/  LDCU UR4, c[0x0][0x360] ;  /* 0x00006c00ff0477ac */ /* 0x000e2c0008000800 */
[----:B------:R-:W1:Y:S01]  /*0030*/  LDC R17, c[0x0][0x370] ;  /* 0x0000dc00ff117b82 */ /* 0x000e620000000800 */
[----:B------:R-:W0:Y:S01]  /*0040*/  S2R R15, SR_TID.X ;  /* 0x00000000000f7919 */ /* 0x000e220000002100 */
[----:B------:R-:W2:Y:S01]  /*0050*/  LDCU UR5, c[0x0][0x390] ;  /* 0x00007200ff0577ac */ /* 0x000ea20008000800 */
[----:B0-----:R-:W-:-:S05]  /*0060*/  IMAD R15, R18, UR4, R15 ;  /* 0x00000004120f7c24 */ /* 0x001fca000f8e020f */
[----:B--2---:R-:W-:-:S13]  /*0070*/  ISETP.GE.AND P0, PT, R15, UR5, PT ;  /* 0x000000050f007c0c */ /* 0x004fda000bf06270 */
[----:B-1----:R-:W-:Y:S05]  /*0080*/  @P0 EXIT ;  /* 0x000000000000094d */ /* 0x002fea0003800000 */
[----:B------:R-:W-:Y:S01]  /*0090*/  IMAD R16, R17, UR4, RZ ;  /* 0x0000000411107c24 */ /* 0x000fe2000f8e02ff */
[----:B------:R-:W-:Y:S03]  /*00a0*/  BSSY.RECONVERGENT B0, `(.L_x_7) ;  /* 0x0000048000007945 */ /* 0x000fe60003800200 */
[----:B------:R-:W0:Y:S01]  /*00b0*/  I2F.U32.RP R6, R16 ;  /* 0x0000001000067306 */ /* 0x000e220000209000 */
[C---:B------:R-:W-:Y:S01]  /*00c0*/  IMAD.IADD R0, R16.reuse, 0x1, R15 ;  /* 0x0000000110007824 */ /* 0x040fe200078e020f */
[----:B------:R-:W-:Y:S02]  /*00d0*/  IADD3 R7, PT, PT, RZ, -R16, RZ ;  /* 0x80000010ff077210 */ /* 0x000fe40007ffe0ff */
[----:B------:R-:W-:Y:S02]  /*00e0*/  ISETP.NE.U32.AND P2, PT, R16, RZ, PT ;  /* 0x000000ff1000720c */ /* 0x000fe40003f45070 */
[----:B------:R-:W-:-:S02]  /*00f0*/  ISETP.GE.AND P0, PT, R0, UR5, PT ;  /* 0x0000000500007c0c */ /* 0x000fc4000bf06270 */
[----:B------:R-:W-:Y:S01]  /*0100*/  VIMNMX R5, PT, PT, R0, UR5, !PT ;  /* 0x0000000500057c48 */ /* 0x000fe2000ffe0100 */
[----:B------:R-:W1:Y:S01]  /*0110*/  LDCU.64 UR4, c[0x0][0x358] ;  /* 0x00006b00ff0477ac */ /* 0x000e620008000a00 */
[----:B------:R-:W-:-:S04]  /*0120*/  SEL R4, RZ, 0x1, P0 ;  /* 0x00000001ff047807 */ /* 0x000fc80000000000 */
[----:B------:R-:W-:Y:S01]  /*0130*/  IADD3 R5, PT, PT, R5, -R0, -R4 ;  /* 0x8000000005057210 */ /* 0x000fe20007ffe804 */
[----:B0-----:R-:W0:Y:S02]  /*0140*/  MUFU.RCP R6, R6 ;  /* 0x0000000600067308 */ /* 0x001e240000001000 */
[----:B0-----:R-:W-:-:S06]  /*0150*/  IADD3 R2, PT, PT, R6, 0xffffffe, RZ ;  /* 0x0ffffffe06027810 */ /* 0x001fcc0007ffe0ff */
[----:B------:R0:W2:Y:S02]  /*0160*/  F2I.FTZ.U32.TRUNC.NTZ R3, R2 ;  /* 0x0000000200037305 */ /* 0x0000a4000021f000 */
[----:B0-----:R-:W-:Y:S02]  /*0170*/  HFMA2 R2, -RZ, RZ, 0, 0 ;  /* 0x00000000ff027431 */ /* 0x001fe400000001ff */
[----:B--2---:R-:W-:-:S04]  /*0180*/  IMAD R7, R7, R3, RZ ;  /* 0x0000000307077224 */ /* 0x004fc800078e02ff */
[----:B------:R-:W-:-:S06]  /*0190*/  IMAD.HI.U32 R6, R3, R7, R2 ;  /* 0x0000000703067227 */ /* 0x000fcc00078e0002 */
[----:B------:R-:W-:-:S04]  /*01a0*/  IMAD.HI.U32 R3, R6, R5, RZ ;  /* 0x0000000506037227 */ /* 0x000fc800078e00ff */
[----:B------:R-:W-:-:S04]  /*01b0*/  IMAD.MOV R0, RZ, RZ, -R3 ;  /* 0x000000ffff007224 */ /* 0x000fc800078e0a03 */
[----:B------:R-:W-:Y:S02]  /*01c0*/  IMAD R5, R16, R0, R5 ;  /* 0x0000000010057224 */ /* 0x000fe400078e0205 */
[----:B------:R-:W-:-:S03]  /*01d0*/  IMAD.MOV.U32 R0, RZ, RZ, RZ ;  /* 0x000000ffff007224 */ /* 0x000fc600078e00ff */
[----:B------:R-:W-:-:S13]  /*01e0*/  ISETP.GE.U32.AND P0, PT, R5, R16, PT ;  /* 0x000000100500720c */ /* 0x000fda0003f06070 */
[----:B------:R-:W-:Y:S02]  /*01f0*/  @P0 IADD3 R5, PT, PT, -R16, R5, RZ ;  /* 0x0000000510050210 */ /* 0x000fe40007ffe1ff */
[----:B------:R-:W-:Y:S02]  /*0200*/  @P0 IADD3 R3, PT, PT, R3, 0x1, RZ ;  /* 0x0000000103030810 */ /* 0x000fe40007ffe0ff */
[----:B------:R-:W-:-:S13]  /*0210*/  ISETP.GE.U32.AND P1, PT, R5, R16, PT ;  /* 0x000000100500720c */ /* 0x000fda0003f26070 */
[----:B------:R-:W-:Y:S01]  /*0220*/  @P1 VIADD R3, R3, 0x1 ;  /* 0x0000000103031836 */ /* 0x000fe20000000000 */
[----:B------:R-:W-:-:S04]  /*0230*/  @!P2 LOP3.LUT R3, RZ, R16, RZ, 0x33, !PT ;  /* 0x00000010ff03a212 */ /* 0x000fc800078e33ff */
[----:B------:R-:W-:-:S04]  /*0240*/  IADD3 R3, PT, PT, R4, R3, RZ ;  /* 0x0000000304037210 */ /* 0x000fc80007ffe0ff */
[C---:B------:R-:W-:Y:S02]  /*0250*/  ISETP.GE.U32.AND P0, PT, R3.reuse, 0x3, PT ;  /* 0x000000030300780c */ /* 0x040fe40003f06070 */
[----:B------:R-:W-:-:S04]  /*0260*/  IADD3 R2, PT, PT, R3, 0x1, RZ ;  /* 0x0000000103027810 */ /* 0x000fc80007ffe0ff */
[----:B------:R-:W-:-:S04]  /*0270*/  LOP3.LUT R14, R2, 0x3, RZ, 0xc0, !PT ;  /* 0x00000003020e7812 */ /* 0x000fc800078ec0ff */
[----:B------:R-:W-:-:S03]  /*0280*/  ISETP.NE.AND P1, PT, R14, RZ, PT ;  /* 0x000000ff0e00720c */ /* 0x000fc60003f25270 */
[----:B-1----:R-:W-:Y:S10]  /*0290*/  @!P0 BRA `(.L_x_8) ;  /* 0x0000000000a08947 */ /* 0x002ff40003800000 */
[----:B------:R-:W-:Y:S01]  /*02a0*/  LOP3.LUT R0, R2, 0xfffffffc, RZ, 0xc0, !PT ;  /* 0xfffffffc02007812 */ /* 0x000fe200078ec0ff */
[C-C-:B------:R-:W-:Y:S01]  /*02b0*/  IMAD R21, R17.reuse, 0x3, R18.reuse ;  /* 0x0000000311157824 */ /* 0x140fe200078e0212 */
[----:B------:R-:W-:Y:S01]  /*02c0*/  IADD3 R22, PT, PT, R18, R17, RZ ;  /* 0x0000001112167210 */ /* 0x000fe20007ffe0ff */
[----:B------:R-:W-:Y:S01]  /*02d0*/  IMAD.MOV.U32 R19, RZ, RZ, R18 ;  /* 0x000000ffff137224 */ /* 0x000fe200078e0012 */
[----:B------:R-:W-:Y:S02]  /*02e0*/  LEA R20, R17, R18, 0x1 ;  /* 0x0000001211147211 */ /* 0x000fe400078e08ff */
[----:B------:R-:W-:-:S07]  /*02f0*/  IADD3 R23, PT, PT, -R0, RZ, RZ ;  /* 0x000000ff00177210 */ /* 0x000fce0007ffe1ff */
.L_x_9:
[----:B------:R-:W0:Y:S08]  /*0300*/  LDC.64 R2, c[0x0][0x380] ;  /* 0x0000e000ff027b82 */ /* 0x000e300000000a00 */
[----:B-1----:R-:W1:Y:S01]  /*0310*/  LDC.64 R6, c[0x0][0x388] ;  /* 0x0000e200ff067b82 */ /* 0x002e620000000a00 */
[----:B0-----:R-:W-:-:S06]  /*0320*/  IMAD.WIDE.U32 R24, R19, 0x4, R2 ;  /* 0x0000000413187825 */ /* 0x001fcc00078e0002 */
[----:B------:R-:W2:Y:S01]  /*0330*/  LDG.E R24, desc[UR4][R24.64] ;  /* 0x0000000418187981 */ /* 0x000ea2000c1e1900 */
[----:B-1----:R-:W-:-:S05]  /*0340*/  IMAD.WIDE R6, R15, 0x4, R6 ;  /* 0x000000040f067825 */ /* 0x002fca00078e0206 */
[----:B------:R-:W2:Y:S01]  /*0350*/  LDG.E R5, desc[UR4][R6.64] ;  /* 0x0000000406057981 */ /* 0x000ea2000c1e1900 */
[----:B------:R-:W-:-:S04]  /*0360*/  IMAD.WIDE.U32 R8, R22, 0x4, R2 ;  /* 0x0000000416087825 */ /* 0x000fc800078e0002 */
[----:B--2---:R-:W-:Y:S01]  /*0370*/  FADD R27, R24, R5 ;  /* 0x00000005181b7221 */ /* 0x004fe20000000000 */
[----:B------:R-:W-:-:S04]  /*0380*/  IMAD.WIDE R4, R16, 0x4, R6 ;  /* 0x0000000410047825 */ /* 0x000fc800078e0206 */
[----:B------:R0:W-:Y:S04]  /*0390*/  STG.E desc[UR4][R6.64], R27 ;  /* 0x0000001b06007986 */ /* 0x0001e8000c101904 */
[----:B------:R-:W2:Y:S04]  /*03a0*/  LDG.E R8, desc[UR4][R8.64] ;  /* 0x0000000408087981 */ /* 0x000ea8000c1e1900 */
[----:B------:R-:W2:Y:S01]  /*03b0*/  LDG.E R11, desc[UR4][R4.64] ;  /* 0x00000004040b7981 */ /* 0x000ea2000c1e1900 */
[----:B------:R-:W-:-:S04]  /*03c0*/  IMAD.WIDE R12, R16, 0x4, R4 ;  /* 0x00000004100c7825 */ /* 0x000fc800078e0204 */
[----:B--2---:R-:W-:Y:S01]  /*03d0*/  FADD R29, R8, R11 ;  /* 0x0000000b081d7221 */ /* 0x004fe20000000000 */
[----:B------:R-:W-:-:S04]  /*03e0*/  IMAD.WIDE.U32 R10, R20, 0x4, R2 ;  /* 0x00000004140a7825 */ /* 0x000fc800078e0002 */
[----:B------:R1:W-:Y:S04]  /*03f0*/  STG.E desc[UR4][R4.64], R29 ;  /* 0x0000001d04007986 */ /* 0x0003e8000c101904 */
[----:B------:R-:W2:Y:S04]  /*0400*/  LDG.E R10, desc[UR4][R10.64] ;  /* 0x000000040a0a7981 */ /* 0x000ea8000c1e1900 */
[----:B------:R-:W2:Y:S01]  /*0410*/  LDG.E R25, desc[UR4][R12.64] ;  /* 0x000000040c197981 */ /* 0x000ea2000c1e1900 */
[----:B------:R-:W-:-:S04]  /*0420*/  IMAD.WIDE.U32 R2, R21, 0x4, R2 ;  /* 0x0000000415027825 */ /* 0x000fc800078e0002 */
[----:B0-----:R-:W-:-:S04]  /*0430*/  IMAD.WIDE R6, R16, 0x4, R12 ;  /* 0x0000000410067825 */ /* 0x001fc800078e020c */
[----:B--2---:R-:W-:-:S05]  /*0440*/  FADD R25, R10, R25 ;  /* 0x000000190a197221 */ /* 0x004fca0000000000 */
[----:B------:R1:W-:Y:S04]  /*0450*/  STG.E desc[UR4][R12.64], R25 ;  /* 0x000000190c007986 */ /* 0x0003e8000c101904 */
[----:B------:R-:W2:Y:S04]  /*0460*/  LDG.E R2, desc[UR4][R2.64] ;  /* 0x0000000402027981 */ /* 0x000ea8000c1e1900 */
[----:B------:R-:W2:Y:S01]  /*0470*/  LDG.E R9, desc[UR4][R6.64] ;  /* 0x0000000406097981 */ /* 0x000ea2000c1e1900 */
[----:B------:R-:W-:-:S04]  /*0480*/  IADD3 R23, PT, PT, R23, 0x4, RZ ;  /* 0x0000000417177810 */ /* 0x000fc80007ffe0ff */
[----:B------:R-:W-:Y:S01]  /*0490*/  ISETP.NE.AND P0, PT, R23, RZ, PT ;  /* 0x000000ff1700720c */ /* 0x000fe20003f05270 */
[C---:B------:R-:W-:Y:S01]  /*04a0*/  IMAD R19, R17.reuse, 0x4, R19 ;  /* 0x0000000411137824 */ /* 0x040fe200078e0213 */
[C---:B------:R-:W-:Y:S01]  /*04b0*/  LEA R22, R17.reuse, R22, 0x2 ;  /* 0x0000001611167211 */ /* 0x040fe200078e10ff */
[C---:B------:R-:W-:Y:S01]  /*04c0*/  IMAD R21, R17.reuse, 0x4, R21 ;  /* 0x0000000411157824 */ /* 0x040fe200078e0215 */
[----:B------:R-:W-:Y:S02]  /*04d0*/  LEA R20, R17, R20, 0x2 ;  /* 0x0000001411147211 */ /* 0x000fe400078e10ff */
[----:B------:R-:W-:Y:S01]  /*04e0*/  LEA R15, R16, R15, 0x2 ;  /* 0x0000000f100f7211 */ /* 0x000fe200078e10ff */
[----:B--2---:R-:W-:-:S05]  /*04f0*/  FADD R9, R2, R9 ;  /* 0x0000000902097221 */ /* 0x004fca0000000000 */
[----:B------:R1:W-:Y:S01]  /*0500*/  STG.E desc[UR4][R6.64], R9 ;  /* 0x0000000906007986 */ /* 0x0003e2000c101904 */
[----:B------:R-:W-:Y:S05]  /*0510*/  @P0 BRA `(.L_x_9) ;  /* 0xfffffffc00780947 */ /* 0x000fea000383ffff */
.L_x_8:
[----:B------:R-:W-:Y:S05]  /*0520*/  BSYNC.RECONVERGENT B0 ;  /* 0x0000000000007941 */ /* 0x000fea0003800200 */
.L_x_7:
[----:B------:R-:W-:Y:S05]  /*0530*/  @!P1 EXIT ;  /* 0x000000000000994d */ /* 0x000fea0003800000 */
[----:B------:R-:W0:Y:S01]  /*0540*/  LDC.64 R2, c[0x0][0x380] ;  /* 0x0000e000ff027b82 */ /* 0x000e220000000a00 */
[----:B------:R-:W-:Y:S01]  /*0550*/  IMAD R0, R17, R0, R18 ;  /* 0x0000000011007224 */ /* 0x000fe200078e0212 */
[----:B------:R-:W-:-:S06]  /*0560*/  IADD3 R14, PT, PT, -R14, RZ, RZ ;  /* 0x000000ff0e0e7210 */ /* 0x000fcc0007ffe1ff */
[----:B-1----:R-:W1:Y:S02]  /*0570*/  LDC.64 R4, c[0x0][0x388] ;  /* 0x0000e200ff047b82 */ /* 0x002e640000000a00 */
.L_x_10:
[----:B0-----:R-:W-:-:S04]  /*0580*/  IMAD.WIDE.U32 R6, R0, 0x4, R2 ;  /* 0x0000000400067825 */ /* 0x001fc800078e0002 */
[----:B-12---:R-:W-:Y:S02]  /*0590*/  IMAD.WIDE R8, R15, 0x4, R4 ;  /* 0x000000040f087825 */ /* 0x006fe400078e0204 */
[----:B------:R-:W2:Y:S04]  /*05a0*/  LDG.E R6, desc[UR4][R6.64] ;  /* 0x0000000406067981 */ /* 0x000ea8000c1e1900 */
[----:B------:R-:W2:Y:S01]  /*05b0*/  LDG.E R11, desc[UR4][R8.64] ;  /* 0x00000004080b7981 */ /* 0x000ea2000c1e1900 */
[----:B------:R-:W-:Y:S01]  /*05c0*/  VIADD R14, R14, 0x1 ;  /* 0x000000010e0e7836 */ /* 0x000fe20000000000 */
[----:B------:R-:W-:Y:S02]  /*05d0*/  IADD3 R15, PT, PT, R16, R15, RZ ;  /* 0x0000000f100f7210 */ /* 0x000fe40007ffe0ff */
[----:B------:R-:W-:-:S02]  /*05e0*/  IADD3 R0, PT, PT, R17, R0, RZ ;  /* 0x0000000011007210 */ /* 0x000fc40007ffe0ff */
[----:B------:R-:W-:Y:S01]  /*05f0*/  ISETP.NE.AND P0, PT, R14, RZ, PT ;  /* 0x000000ff0e00720c */ /* 0x000fe20003f05270 */
[----:B--2---:R-:W-:-:S05]  /*0600*/  FADD R11, R6, R11 ;  /* 0x0000000b060b7221 */ /* 0x004fca0000000000 */
[----:B------:R2:W-:Y:S07]  /*0610*/  STG.E desc[UR4][R8.64], R11 ;  /* 0x0000000b08007986 */ /* 0x0005ee000c101904 */
[----:B------:R-:W-:Y:S05]  /*0620*/  @P0 BRA `(.L_x_10) ;  /* 0xfffffffc00d40947 */ /* 0x000fea000383ffff */
[----:B------:R-:W-:Y:S05]  /*0630*/  EXIT ;  /* 0x000000000000794d */ /* 0x000fea0003800000 */
.L_x_11:
        /* <DEDUP_REMOVED lines=12> */
.L_x_13:


//--------------------- .nv.shared._Z8prescan2PfS_iiS_ --------------------------
	.section	.nv.shared._Z8prescan2PfS_iiS_,"aw",@nobits
	.sectionflags	@""
	.align	4
.nv.shared._Z8prescan2PfS_iiS_:
	.zero		5120


//--------------------- .nv.shared.reserved.0     --------------------------
	.section	.nv.shared.reserved.0,"aw",@nobits
	.weak		__nv_reservedSMEM_offset_0_alias
	.size		__nv_reservedSMEM_offset_0_alias, 0, 64
	.other		__nv_reservedSMEM_offset_0_alias,@"STO_CUDA_RESERVED_SHARED STV_DEFAULT"
__nv_reservedSMEM_offset_0_alias:
	.zero		0
	.zero		64


//--------------------- .nv.constant0._Z8prescan2PfS_iiS_ --------------------------
	.section	.nv.constant0._Z8prescan2PfS_iiS_,"a",@progbits
	.sectionflags	@""
	.align	4
.nv.constant0._Z8prescan2PfS_iiS_:
	.zero		928


//--------------------- .nv.constant0._Z10prefixIncrPfS_i --------------------------
	.section	.nv.constant0._Z10prefixIncrPfS_i,"a",@progbits
	.sectionflags	@""
	.align	4
.nv.constant0._Z10prefixIncrPfS_i:
	.zero		916


//--------------------- SYMBOLS --------------------------

	.type		.nv.reservedSmem.offset0,@object
	.size		.nv.reservedSmem.offset0,0x4
	.type		.nv.reservedSmem.cap,@object
	.size		.nv.reservedSmem.cap,0x4
